//
// Generated by NVIDIA NVVM Compiler
//
// Compiler Build ID: CL-36424714
// Cuda compilation tools, release 13.0, V13.0.88
// Based on NVVM 20.0.0
//

.version 9.0
.target sm_100
.address_size 64

	// .globl	_Z8multiplyiPfS_S_

.visible .entry _Z8multiplyiPfS_S_(
	.param .u32 _Z8multiplyiPfS_S__param_0,
	.param .u64 .ptr .align 1 _Z8multiplyiPfS_S__param_1,
	.param .u64 .ptr .align 1 _Z8multiplyiPfS_S__param_2,
	.param .u64 .ptr .align 1 _Z8multiplyiPfS_S__param_3
)
{
	.reg .pred 	%p<7>;
	.reg .b32 	%r<31>;
	.reg .b32 	%f<16>;
	.reg .b64 	%rd<25>;

	ld.param.u32 	%r12, [_Z8multiplyiPfS_S__param_0];
	ld.param.u64 	%rd4, [_Z8multiplyiPfS_S__param_1];
	ld.param.u64 	%rd5, [_Z8multiplyiPfS_S__param_2];
	ld.param.u64 	%rd6, [_Z8multiplyiPfS_S__param_3];
	cvta.to.global.u64 	%rd1, %rd6;
	cvta.to.global.u64 	%rd2, %rd5;
	cvta.to.global.u64 	%rd3, %rd4;
	mov.u32 	%r13, %tid.x;
	mov.u32 	%r14, %ctaid.x;
	mov.u32 	%r15, %ntid.x;
	mad.lo.s32 	%r29, %r14, %r15, %r13;
	mov.u32 	%r16, %nctaid.x;
	mul.lo.s32 	%r2, %r15, %r16;
	setp.ge.s32 	%p1, %r29, %r12;
	@%p1 bra 	$L__BB0_7;
	add.s32 	%r17, %r29, %r2;
	max.s32 	%r18, %r12, %r17;
	setp.lt.s32 	%p2, %r17, %r12;
	selp.u32 	%r19, 1, 0, %p2;
	add.s32 	%r20, %r17, %r19;
	sub.s32 	%r21, %r18, %r20;
	div.u32 	%r22, %r21, %r2;
	add.s32 	%r3, %r22, %r19;
	and.b32  	%r23, %r3, 3;
	setp.eq.s32 	%p3, %r23, 3;
	@%p3 bra 	$L__BB0_4;
	add.s32 	%r24, %r3, 1;
	and.b32  	%r25, %r24, 3;
	neg.s32 	%r27, %r25;
$L__BB0_3:
	.pragma "nounroll";
	mul.wide.s32 	%rd7, %r29, 4;
	add.s64 	%rd8, %rd1, %rd7;
	add.s64 	%rd9, %rd2, %rd7;
	add.s64 	%rd10, %rd3, %rd7;
	ld.global.f32 	%f1, [%rd10];
	ld.global.f32 	%f2, [%rd9];
	mul.f32 	%f3, %f1, %f2;
	st.global.f32 	[%rd8], %f3;
	add.s32 	%r29, %r29, %r2;
	add.s32 	%r27, %r27, 1;
	setp.ne.s32 	%p4, %r27, 0;
	@%p4 bra 	$L__BB0_3;
$L__BB0_4:
	setp.lt.u32 	%p5, %r3, 3;
	@%p5 bra 	$L__BB0_7;
	mul.wide.s32 	%rd15, %r2, 4;
	shl.b32 	%r26, %r2, 2;
$L__BB0_6:
	mul.wide.s32 	%rd11, %r29, 4;
	add.s64 	%rd12, %rd3, %rd11;
	ld.global.f32 	%f4, [%rd12];
	add.s64 	%rd13, %rd2, %rd11;
	ld.global.f32 	%f5, [%rd13];
	mul.f32 	%f6, %f4, %f5;
	add.s64 	%rd14, %rd1, %rd11;
	st.global.f32 	[%rd14], %f6;
	add.s64 	%rd16, %rd12, %rd15;
	ld.global.f32 	%f7, [%rd16];
	add.s64 	%rd17, %rd13, %rd15;
	ld.global.f32 	%f8, [%rd17];
	mul.f32 	%f9, %f7, %f8;
	add.s64 	%rd18, %rd14, %rd15;
	st.global.f32 	[%rd18], %f9;
	add.s64 	%rd19, %rd16, %rd15;
	ld.global.f32 	%f10, [%rd19];
	add.s64 	%rd20, %rd17, %rd15;
	ld.global.f32 	%f11, [%rd20];
	mul.f32 	%f12, %f10, %f11;
	add.s64 	%rd21, %rd18, %rd15;
	st.global.f32 	[%rd21], %f12;
	add.s64 	%rd22, %rd19, %rd15;
	ld.global.f32 	%f13, [%rd22];
	add.s64 	%rd23, %rd20, %rd15;
	ld.global.f32 	%f14, [%rd23];
	mul.f32 	%f15, %f13, %f14;
	add.s64 	%rd24, %rd21, %rd15;
	st.global.f32 	[%rd24], %f15;
	add.s32 	%r29, %r26, %r29;
	setp.lt.s32 	%p6, %r29, %r12;
	@%p6 bra 	$L__BB0_6;
$L__BB0_7:
	ret;

}


// ===== COMPILED SASS (sm_100) =====

	.target	sm_100

	.elftype	@"ET_EXEC"


//--------------------- .note.nv.tkinfo           --------------------------
	.section	.note.nv.tkinfo,"",@"SHT_NOTE"
	.sectionflags	@"SHF_NOTE_NV_TKINFO"
	.tkinfo
        /*0018*/ 	.word	0x00000002
        /*0030*/ 	.string	""
        /*0030*/ 	.string	"ptxas"
        /*0030*/ 	.string	"Cuda compilation tools, release 13.0, V13.0.88"
        /*0030*/ 	.string	"Build cuda_13.0.r13.0/compiler.36424714_0"
        /*0030*/ 	.string	"-arch sm_100 -m 64 "



//--------------------- .note.nv.cuinfo           --------------------------
	.section	.note.nv.cuinfo,"",@"SHT_NOTE"
	.sectionflags	@"SHF_NOTE_NV_CUINFO"
        /*0018*/ 	.short	0x0002
        /*001a*/ 	.short	0x0064
        /*001c*/ 	.short	0x0082
	.zero		2


//--------------------- .nv.info                  --------------------------
	.section	.nv.info,"",@"SHT_CUDA_INFO"
	.align	4


	//----- nvinfo : EIATTR_REGCOUNT
	.align		4
        /*0000*/ 	.byte	0x04, 0x2f
        /*0002*/ 	.short	(.L_1 - .L_0)
	.align		4
.L_0:
        /*0004*/ 	.word	index@(_Z8multiplyiPfS_S_)
        /*0008*/ 	.word	0x0000001a


	//----- nvinfo : EIATTR_FRAME_SIZE
	.align		4
.L_1:
        /*000c*/ 	.byte	0x04, 0x11
        /*000e*/ 	.short	(.L_3 - .L_2)
	.align		4
.L_2:
        /*0010*/ 	.word	index@(_Z8multiplyiPfS_S_)
        /*0014*/ 	.word	0x00000000


	//----- nvinfo : EIATTR_MIN_STACK_SIZE
	.align		4
.L_3:
        /*0018*/ 	.byte	0x04, 0x12
        /*001a*/ 	.short	(.L_5 - .L_4)
	.align		4
.L_4:
        /*001c*/ 	.word	index@(_Z8multiplyiPfS_S_)
        /*0020*/ 	.word	0x00000000
.L_5:


//--------------------- .nv.compat                --------------------------
	.section	.nv.compat,"",@"SHT_CUDA_COMPAT_INFO"
	.align	4
        /*0000*/ 	.byte	0x02, 0x09, 0x00, 0x00, 0x02, 0x02, 0x01, 0x00, 0x02, 0x05, 0x05, 0x00, 0x03, 0x07, 0x01, 0x01
        /*0010*/ 	.byte	0x02, 0x03, 0x00, 0x00, 0x02, 0x06, 0x01, 0x00, 0x04, 0x0b, 0x08, 0x00, 0x09, 0x00, 0x00, 0x00
        /*0020*/ 	.byte	0x00, 0x00, 0x00, 0x00


//--------------------- .nv.info._Z8multiplyiPfS_S_ --------------------------
	.section	.nv.info._Z8multiplyiPfS_S_,"",@"SHT_CUDA_INFO"
	.sectionflags	@""
	.align	4


	//----- nvinfo : EIATTR_CUDA_API_VERSION
	.align		4
        /*0000*/ 	.byte	0x04, 0x37
        /*0002*/ 	.short	(.L_7 - .L_6)
.L_6:
        /*0004*/ 	.word	0x00000082


	//----- nvinfo : EIATTR_KPARAM_INFO
	.align		4
.L_7:
        /*0008*/ 	.byte	0x04, 0x17
        /*000a*/ 	.short	(.L_9 - .L_8)
.L_8:
        /*000c*/ 	.word	0x00000000
        /*0010*/ 	.short	0x0003
        /*0012*/ 	.short	0x0018
        /*0014*/ 	.byte	0x00, 0xf5, 0x21, 0x00


	//----- nvinfo : EIATTR_KPARAM_INFO
	.align		4
.L_9:
        /*0018*/ 	.byte	0x04, 0x17
        /*001a*/ 	.short	(.L_11 - .L_10)
.L_10:
        /*001c*/ 	.word	0x00000000
        /*0020*/ 	.short	0x0002
        /*0022*/ 	.short	0x0010
        /*0024*/ 	.byte	0x00, 0xf5, 0x21, 0x00


	//----- nvinfo : EIATTR_KPARAM_INFO
	.align		4
.L_11:
        /*0028*/ 	.byte	0x04, 0x17
        /*002a*/ 	.short	(.L_13 - .L_12)
.L_12:
        /*002c*/ 	.word	0x00000000
        /*0030*/ 	.short	0x0001
        /*0032*/ 	.short	0x0008
        /*0034*/ 	.byte	0x00, 0xf5, 0x21, 0x00


	//----- nvinfo : EIATTR_KPARAM_INFO
	.align		4
.L_13:
        /*0038*/ 	.byte	0x04, 0x17
        /*003a*/ 	.short	(.L_15 - .L_14)
.L_14:
        /*003c*/ 	.word	0x00000000
        /*0040*/ 	.short	0x0000
        /*0042*/ 	.short	0x0000
        /*0044*/ 	.byte	0x00, 0xf0, 0x11, 0x00


	//----- nvinfo : EIATTR_SPARSE_MMA_MASK
	.align		4
.L_15:
        /*0048*/ 	.byte	0x03, 0x50
        /*004a*/ 	.short	0x0000


	//----- nvinfo : EIATTR_MAXREG_COUNT
	.align		4
        /*004c*/ 	.byte	0x03, 0x1b
        /*004e*/ 	.short	0x00ff


	//----- nvinfo : EIATTR_MERCURY_ISA_VERSION
	.align		4
        /*0050*/ 	.byte	0x03, 0x5f
        /*0052*/ 	.short	0x0101


	//----- nvinfo : EIATTR_VRC_CTA_INIT_COUNT
	.align		4
        /*0054*/ 	.byte	0x02, 0x4a
	.zero		1
	.zero		1


	//----- nvinfo : EIATTR_EXIT_INSTR_OFFSETS
	.align		4
        /*0058*/ 	.byte	0x04, 0x1c
        /*005a*/ 	.short	(.L_17 - .L_16)


	//   ....[0]....
.L_16:
        /*005c*/ 	.word	0x00000090


	//   ....[1]....
        /*0060*/ 	.word	0x000003a0


	//   ....[2]....
        /*0064*/ 	.word	0x000005d0


	//----- nvinfo : EIATTR_CRS_STACK_SIZE
	.align		4
.L_17:
        /*0068*/ 	.byte	0x04, 0x1e
        /*006a*/ 	.short	(.L_19 - .L_18)
.L_18:
        /*006c*/ 	.word	0x00000000


	//----- nvinfo : EIATTR_CBANK_PARAM_SIZE
	.align		4
.L_19:
        /*0070*/ 	.byte	0x03, 0x19
        /*0072*/ 	.short	0x0020


	//----- nvinfo : EIATTR_PARAM_CBANK
	.align		4
        /*0074*/ 	.byte	0x04, 0x0a
        /*0076*/ 	.short	(.L_21 - .L_20)
	.align		4
.L_20:
        /*0078*/ 	.word	index@(.nv.constant0._Z8multiplyiPfS_S_)
        /*007c*/ 	.short	0x0380
        /*007e*/ 	.short	0x0020


	//----- nvinfo : EIATTR_SW_WAR
	.align		4
.L_21:
        /*0080*/ 	.byte	0x04, 0x36
        /*0082*/ 	.short	(.L_23 - .L_22)
.L_22:
        /*0084*/ 	.word	0x00000008
.L_23:


//--------------------- .nv.callgraph             --------------------------
	.section	.nv.callgraph,"",@"SHT_CUDA_CALLGRAPH"
	.align	4
	.sectionentsize	8
	.align		4
        /*0000*/ 	.word	0x00000000
	.align		4
        /*0004*/ 	.word	0xffffffff
	.align		4
        /*0008*/ 	.word	0x00000000
	.align		4
        /*000c*/ 	.word	0xfffffffe
	.align		4
        /*0010*/ 	.word	0x00000000
	.align		4
        /*0014*/ 	.word	0xfffffffd
	.align		4
        /*0018*/ 	.word	0x00000000
	.align		4
        /*001c*/ 	.word	0xfffffffc


//--------------------- .text._Z8multiplyiPfS_S_  --------------------------
	.section	.text._Z8multiplyiPfS_S_,"ax",@progbits
	.align	128
        .global         _Z8multiplyiPfS_S_
        .type           _Z8multiplyiPfS_S_,@function
        .size           _Z8multiplyiPfS_S_,(.L_x_5 - _Z8multiplyiPfS_S_)
        .other          _Z8multiplyiPfS_S_,@"STO_CUDA_ENTRY STV_DEFAULT"
_Z8multiplyiPfS_S_:
.text._Z8multiplyiPfS_S_:
[----:B------:R-:W-:Y:S01]  /*0000*/  LDC R1, c[0x0][0x37c] ;  /* 0x0000df00ff017b82 */ /* 0x000fe20000000800 */
[----:B------:R-:W0:Y:S07]  /*0010*/  S2R R3, SR_TID.X ;  /* 0x0000000000037919 */ /* 0x000e2e0000002100 */
[----:B------:R-:W0:Y:S01]  /*0020*/  S2UR UR4, SR_CTAID.X ;  /* 0x00000000000479c3 */ /* 0x000e220000002500 */
[----:B------:R-:W1:Y:S07]  /*0030*/  LDCU UR6, c[0x0][0x380] ;  /* 0x00007000ff0677ac */ /* 0x000e6e0008000800 */
[----:B------:R-:W0:Y:S01]  /*0040*/  LDC R0, c[0x0][0x360] ;  /* 0x0000d800ff007b82 */ /* 0x000e220000000800 */
[----:B------:R-:W2:Y:S01]  /*0050*/  LDCU UR5, c[0x0][0x370] ;  /* 0x00006e00ff0577ac */ /* 0x000ea20008000800 */
[----:B0-----:R-:W-:-:S02]  /*0060*/  IMAD R3, R0, UR4, R3 ;  /* 0x0000000400037c24 */ /* 0x001fc4000f8e0203 */
[----:B--2---:R-:W-:-:S03]  /*0070*/  IMAD R0, R0, UR5, RZ ;  /* 0x0000000500007c24 */ /* 0x004fc6000f8e02ff */
[----:B-1----:R-:W-:-:S13]  /*0080*/  ISETP.GE.AND P0, PT, R3, UR6, PT ;  /* 0x0000000603007c0c */ /* 0x002fda000bf06270 */
[----:B------:R-:W-:Y:S05]  /*0090*/  @P0 EXIT ;  /* 0x000000000000094d */ /* 0x000fea0003800000 */
[----:B------:R-:W0:Y:S01]  /*00a0*/  I2F.U32.RP R8, R0 ;  /* 0x0000000000087306 */ /* 0x000e220000209000 */
[----:B------:R-:W-:Y:S01]  /*00b0*/  IADD3 R2, PT, PT, R0, R3, RZ ;  /* 0x0000000300027210 */ /* 0x000fe20007ffe0ff */
[----:B------:R-:W1:Y:S01]  /*00c0*/  LDCU.64 UR4, c[0x0][0x358] ;  /* 0x00006b00ff0477ac */ /* 0x000e620008000a00 */
[----:B------:R-:W-:Y:S01]  /*00d0*/  IADD3 R9, PT, PT, RZ, -R0, RZ ;  /* 0x80000000ff097210 */ /* 0x000fe20007ffe0ff */
[----:B------:R-:W-:Y:S01]  /*00e0*/  BSSY.RECONVERGENT B0, `(.L_x_0) ;  /* 0x000002b000007945 */ /* 0x000fe20003800200 */
[C---:B------:R-:W-:Y:S02]  /*00f0*/  ISETP.GE.AND P0, PT, R2.reuse, UR6, PT ;  /* 0x0000000602007c0c */ /* 0x040fe4000bf06270 */
[----:B------:R-:W-:Y:S02]  /*0100*/  VIMNMX R7, PT, PT, R2, UR6, !PT ;  /* 0x0000000602077c48 */ /* 0x000fe4000ffe0100 */
[----:B------:R-:W-:Y:S02]  /*0110*/  SEL R6, RZ, 0x1, P0 ;  /* 0x00000001ff067807 */ /* 0x000fe40000000000 */
[----:B------:R-:W-:-:S02]  /*0120*/  ISETP.NE.U32.AND P2, PT, R0, RZ, PT ;  /* 0x000000ff0000720c */ /* 0x000fc40003f45070 */
[----:B------:R-:W-:Y:S01]  /*0130*/  IADD3 R7, PT, PT, R7, -R2, -R6 ;  /* 0x8000000207077210 */ /* 0x000fe20007ffe806 */
[----:B0-----:R-:W0:Y:S02]  /*0140*/  MUFU.RCP R8, R8 ;  /* 0x0000000800087308 */ /* 0x001e240000001000 */
[----:B0-----:R-:W-:-:S06]  /*0150*/  IADD3 R4, PT, PT, R8, 0xffffffe, RZ ;  /* 0x0ffffffe08047810 */ /* 0x001fcc0007ffe0ff */
[----:B------:R0:W2:Y:S02]  /*0160*/  F2I.FTZ.U32.TRUNC.NTZ R5, R4 ;  /* 0x0000000400057305 */ /* 0x0000a4000021f000 */
[----:B0-----:R-:W-:Y:S02]  /*0170*/  HFMA2 R4, -RZ, RZ, 0, 0 ;  /* 0x00000000ff047431 */ /* 0x001fe400000001ff */
[----:B--2---:R-:W-:-:S04]  /*0180*/  IMAD R9, R9, R5, RZ ;  /* 0x0000000509097224 */ /* 0x004fc800078e02ff */
[----:B------:R-:W-:-:S06]  /*0190*/  IMAD.HI.U32 R8, R5, R9, R4 ;  /* 0x0000000905087227 */ /* 0x000fcc00078e0004 */
[----:B------:R-:W-:-:S05]  /*01a0*/  IMAD.HI.U32 R5, R8, R7, RZ ;  /* 0x0000000708057227 */ /* 0x000fca00078e00ff */
[----:B------:R-:W-:-:S05]  /*01b0*/  IADD3 R2, PT, PT, -R5, RZ, RZ ;  /* 0x000000ff05027210 */ /* 0x000fca0007ffe1ff */
[----:B------:R-:W-:-:S05]  /*01c0*/  IMAD R7, R0, R2, R7 ;  /* 0x0000000200077224 */ /* 0x000fca00078e0207 */
[----:B------:R-:W-:-:S13]  /*01d0*/  ISETP.GE.U32.AND P0, PT, R7, R0, PT ;  /* 0x000000000700720c */ /* 0x000fda0003f06070 */
[----:B------:R-:W-:Y:S02]  /*01e0*/  @P0 IADD3 R7, PT, PT, -R0, R7, RZ ;  /* 0x0000000700070210 */ /* 0x000fe40007ffe1ff */
[----:B------:R-:W-:Y:S02]  /*01f0*/  @P0 IADD3 R5, PT, PT, R5, 0x1, RZ ;  /* 0x0000000105050810 */ /* 0x000fe40007ffe0ff */
[----:B------:R-:W-:-:S13]  /*0200*/  ISETP.GE.U32.AND P1, PT, R7, R0, PT ;  /* 0x000000000700720c */ /* 0x000fda0003f26070 */
[----:B------:R-:W-:Y:S02]  /*0210*/  @P1 IADD3 R5, PT, PT, R5, 0x1, RZ ;  /* 0x0000000105051810 */ /* 0x000fe40007ffe0ff */
[----:B------:R-:W-:-:S04]  /*0220*/  @!P2 LOP3.LUT R5, RZ, R0, RZ, 0x33, !PT ;  /* 0x00000000ff05a212 */ /* 0x000fc800078e33ff */
[----:B------:R-:W-:-:S04]  /*0230*/  IADD3 R2, PT, PT, R6, R5, RZ ;  /* 0x0000000506027210 */ /* 0x000fc80007ffe0ff */
[C---:B------:R-:W-:Y:S02]  /*0240*/  LOP3.LUT R4, R2.reuse, 0x3, RZ, 0xc0, !PT ;  /* 0x0000000302047812 */ /* 0x040fe400078ec0ff */
[----:B------:R-:W-:Y:S02]  /*0250*/  ISETP.GE.U32.AND P1, PT, R2, 0x3, PT ;  /* 0x000000030200780c */ /* 0x000fe40003f26070 */
[----:B------:R-:W-:-:S13]  /*0260*/  ISETP.NE.AND P0, PT, R4, 0x3, PT ;  /* 0x000000030400780c */ /* 0x000fda0003f05270 */
[----:B-1----:R-:W-:Y:S05]  /*0270*/  @!P0 BRA `(.L_x_1) ;  /* 0x0000000000448947 */ /* 0x002fea0003800000 */
[----:B------:R-:W0:Y:S01]  /*0280*/  LDC.64 R4, c[0x0][0x388] ;  /* 0x0000e200ff047b82 */ /* 0x000e220000000a00 */
[----:B------:R-:W-:-:S04]  /*0290*/  IADD3 R2, PT, PT, R2, 0x1, RZ ;  /* 0x0000000102027810 */ /* 0x000fc80007ffe0ff */
[----:B------:R-:W-:-:S03]  /*02a0*/  LOP3.LUT R2, R2, 0x3, RZ, 0xc0, !PT ;  /* 0x0000000302027812 */ /* 0x000fc600078ec0ff */
[----:B------:R-:W1:Y:S01]  /*02b0*/  LDC.64 R6, c[0x0][0x390] ;  /* 0x0000e400ff067b82 */ /* 0x000e620000000a00 */
[----:B------:R-:W-:-:S07]  /*02c0*/  IADD3 R2, PT, PT, -R2, RZ, RZ ;  /* 0x000000ff02027210 */ /* 0x000fce0007ffe1ff */
[----:B------:R-:W2:Y:S02]  /*02d0*/  LDC.64 R8, c[0x0][0x398] ;  /* 0x0000e600ff087b82 */ /* 0x000ea40000000a00 */
.L_x_2:
[----:B-1----:R-:W-:-:S04]  /*02e0*/  IMAD.WIDE R12, R3, 0x4, R6 ;  /* 0x00000004030c7825 */ /* 0x002fc800078e0206 */
[C---:B0-----:R-:W-:Y:S02]  /*02f0*/  IMAD.WIDE R14, R3.reuse, 0x4, R4 ;  /* 0x00000004030e7825 */ /* 0x041fe400078e0204 */
[----:B---3--:R-:W3:Y:S04]  /*0300*/  LDG.E R13, desc[UR4][R12.64] ;  /* 0x000000040c0d7981 */ /* 0x008ee8000c1e1900 */
[----:B------:R-:W3:Y:S01]  /*0310*/  LDG.E R14, desc[UR4][R14.64] ;  /* 0x000000040e0e7981 */ /* 0x000ee2000c1e1900 */
[----:B--2---:R-:W-:Y:S01]  /*0320*/  IMAD.WIDE R10, R3, 0x4, R8 ;  /* 0x00000004030a7825 */ /* 0x004fe200078e0208 */
[----:B------:R-:W-:Y:S02]  /*0330*/  IADD3 R2, PT, PT, R2, 0x1, RZ ;  /* 0x0000000102027810 */ /* 0x000fe40007ffe0ff */
[----:B------:R-:W-:-:S02]  /*0340*/  IADD3 R3, PT, PT, R0, R3, RZ ;  /* 0x0000000300037210 */ /* 0x000fc40007ffe0ff */
[----:B------:R-:W-:Y:S01]  /*0350*/  ISETP.NE.AND P0, PT, R2, RZ, PT ;  /* 0x000000ff0200720c */ /* 0x000fe20003f05270 */
[----:B---3--:R-:W-:-:S05]  /*0360*/  FMUL R17, R14, R13 ;  /* 0x0000000d0e117220 */ /* 0x008fca0000400000 */
[----:B------:R3:W-:Y:S07]  /*0370*/  STG.E desc[UR4][R10.64], R17 ;  /* 0x000000110a007986 */ /* 0x0007ee000c101904 */
[----:B------:R-:W-:Y:S05]  /*0380*/  @P0 BRA `(.L_x_2) ;  /* 0xfffffffc00d40947 */ /* 0x000fea000383ffff */
.L_x_1:
[----:B------:R-:W-:Y:S05]  /*0390*/  BSYNC.RECONVERGENT B0 ;  /* 0x0000000000007941 */ /* 0x000fea0003800200 */
.L_x_0:
[----:B------:R-:W-:Y:S05]  /*03a0*/  @!P1 EXIT ;  /* 0x000000000000994d */ /* 0x000fea0003800000 */
.L_x_3:
[----:B------:R-:W3:Y:S08]  /*03b0*/  LDC.64 R4, c[0x0][0x388] ;  /* 0x0000e200ff047b82 */ /* 0x000ef00000000a00 */
[----:B------:R-:W0:Y:S01]  /*03c0*/  LDC.64 R6, c[0x0][0x390] ;  /* 0x0000e400ff067b82 */ /* 0x000e220000000a00 */
[----:B---3--:R-:W-:-:S07]  /*03d0*/  IMAD.WIDE R10, R3, 0x4, R4 ;  /* 0x00000004030a7825 */ /* 0x008fce00078e0204 */
[----:B------:R-:W1:Y:S01]  /*03e0*/  LDC.64 R4, c[0x0][0x398] ;  /* 0x0000e600ff047b82 */ /* 0x000e620000000a00 */
[----:B--2---:R-:W2:Y:S01]  /*03f0*/  LDG.E R2, desc[UR4][R10.64] ;  /* 0x000000040a027981 */ /* 0x004ea2000c1e1900 */
[----:B0-----:R-:W-:-:S05]  /*0400*/  IMAD.WIDE R12, R3, 0x4, R6 ;  /* 0x00000004030c7825 */ /* 0x001fca00078e0206 */
[----:B------:R-:W2:Y:S01]  /*0410*/  LDG.E R7, desc[UR4][R12.64] ;  /* 0x000000040c077981 */ /* 0x000ea2000c1e1900 */
[----:B-1----:R-:W-:-:S04]  /*0420*/  IMAD.WIDE R16, R3, 0x4, R4 ;  /* 0x0000000403107825 */ /* 0x002fc800078e0204 */
[----:B------:R-:W-:-:S04]  /*0430*/  IMAD.WIDE R4, R0, 0x4, R10 ;  /* 0x0000000400047825 */ /* 0x000fc800078e020a */
[----:B--2---:R-:W-:Y:S01]  /*0440*/  FMUL R19, R2, R7 ;  /* 0x0000000702137220 */ /* 0x004fe20000400000 */
[----:B------:R-:W-:-:S04]  /*0450*/  IMAD.WIDE R6, R0, 0x4, R12 ;  /* 0x0000000400067825 */ /* 0x000fc800078e020c */
[----:B------:R0:W-:Y:S04]  /*0460*/  STG.E desc[UR4][R16.64], R19 ;  /* 0x0000001310007986 */ /* 0x0001e8000c101904 */
[----:B------:R-:W2:Y:S04]  /*0470*/  LDG.E R2, desc[UR4][R4.64] ;  /* 0x0000000404027981 */ /* 0x000ea8000c1e1900 */
[----:B------:R-:W2:Y:S01]  /*0480*/  LDG.E R15, desc[UR4][R6.64] ;  /* 0x00000004060f7981 */ /* 0x000ea2000c1e1900 */
[----:B------:R-:W-:-:S04]  /*0490*/  IMAD.WIDE R8, R0, 0x4, R16 ;  /* 0x0000000400087825 */ /* 0x000fc800078e0210 */
[----:B------:R-:W-:-:S04]  /*04a0*/  IMAD.WIDE R10, R0, 0x4, R4 ;  /* 0x00000004000a7825 */ /* 0x000fc800078e0204 */
[----:B------:R-:W-:-:S04]  /*04b0*/  IMAD.WIDE R12, R0, 0x4, R6 ;  /* 0x00000004000c7825 */ /* 0x000fc800078e0206 */
[----:B--2---:R-:W-:-:S05]  /*04c0*/  FMUL R21, R2, R15 ;  /* 0x0000000f02157220 */ /* 0x004fca0000400000 */
        /* <DEDUP_REMOVED lines=8> */
[----:B------:R-:W1:Y:S04]  /*0550*/  LDG.E R4, desc[UR4][R4.64] ;  /* 0x0000000404047981 */ /* 0x000e68000c1e1900 */
[----:B------:R-:W1:Y:S01]  /*0560*/  LDG.E R7, desc[UR4][R6.64] ;  /* 0x0000000406077981 */ /* 0x000e62000c1e1900 */
[C---:B0-----:R-:W-:Y:S01]  /*0570*/  IMAD.WIDE R16, R0.reuse, 0x4, R14 ;  /* 0x0000000400107825 */ /* 0x041fe200078e020e */
[----:B------:R-:W-:-:S04]  /*0580*/  LEA R3, R0, R3, 0x2 ;  /* 0x0000000300037211 */ /* 0x000fc800078e10ff */
[----:B------:R-:W-:Y:S01]  /*0590*/  ISETP.GE.AND P0, PT, R3, UR6, PT ;  /* 0x0000000603007c0c */ /* 0x000fe2000bf06270 */
[----:B-1----:R-:W-:-:S05]  /*05a0*/  FMUL R9, R4, R7 ;  /* 0x0000000704097220 */ /* 0x002fca0000400000 */
[----:B------:R2:W-:Y:S07]  /*05b0*/  STG.E desc[UR4][R16.64], R9 ;  /* 0x0000000910007986 */ /* 0x0005ee000c101904 */
[----:B------:R-:W-:Y:S05]  /*05c0*/  @!P0 BRA `(.L_x_3) ;  /* 0xfffffffc00788947 */ /* 0x000fea000383ffff */
[----:B------:R-:W-:Y:S05]  /*05d0*/  EXIT ;  /* 0x000000000000794d */ /* 0x000fea0003800000 */
.L_x_4:
[----:B------:R-:W-:-:S00]  /*05e0*/  BRA `(.L_x_4) ;  /* 0xfffffffc00fc7947 */ /* 0x000fc0000383ffff */
[----:B------:R-:W-:-:S00]  /*05f0*/  NOP ;  /* 0x0000000000007918 */ /* 0x000fc00000000000 */
        /* <DEDUP_REMOVED lines=8> */
.L_x_5:


//--------------------- .nv.shared.reserved.0     --------------------------
	.section	.nv.shared.reserved.0,"aw",@nobits
	.weak		__nv_reservedSMEM_offset_0_alias
	.size		__nv_reservedSMEM_offset_0_alias, 0, 64
	.other		__nv_reservedSMEM_offset_0_alias,@"STO_CUDA_RESERVED_SHARED STV_DEFAULT"
__nv_reservedSMEM_offset_0_alias:
	.zero		0
	.zero		64


//--------------------- .nv.constant0._Z8multiplyiPfS_S_ --------------------------
	.section	.nv.constant0._Z8multiplyiPfS_S_,"a",@progbits
	.sectionflags	@""
	.align	4
.nv.constant0._Z8multiplyiPfS_S_:
	.zero		928


//--------------------- SYMBOLS --------------------------

	.type		.nv.reservedSmem.offset0,@object
	.size		.nv.reservedSmem.offset0,0x4
